	.headerflags	@"EF_CUDA_TEXMODE_UNIFIED EF_CUDA_64BIT_ADDRESS EF_CUDA_ACCELERATORS EF_CUDA_SM90 EF_CUDA_VIRTUAL_SM(EF_CUDA_SM90)"
	.elftype	@"ET_EXEC"


//--------------------- .nv.info                  --------------------------
	.section	.nv.info,"",@"SHT_CUDA_INFO"
	.align	4


	//----- nvinfo : EIATTR_REGCOUNT
	.align		4
        /*0000*/ 	.byte	0x04, 0x2f
        /*0002*/ 	.short	(.L_3 - .L_2)
	.align		4
.L_2:
        /*0004*/ 	.word	index@(triton_poi_fused__native_batch_norm_legit_no_training_5)
        /*0008*/ 	.word	0x00000020


	//----- nvinfo : EIATTR_MIN_STACK_SIZE
	.align		4
.L_3:
        /*000c*/ 	.byte	0x04, 0x12
        /*000e*/ 	.short	(.L_5 - .L_4)
	.align		4
.L_4:
        /*0010*/ 	.word	index@(triton_poi_fused__native_batch_norm_legit_no_training_5)
        /*0014*/ 	.word	0x00000000


	//----- nvinfo : EIATTR_FRAME_SIZE
	.align		4
.L_5:
        /*0018*/ 	.byte	0x04, 0x11
        /*001a*/ 	.short	(.L_7 - .L_6)
	.align		4
.L_6:
        /*001c*/ 	.word	index@(triton_poi_fused__native_batch_norm_legit_no_training_5)
        /*0020*/ 	.word	0x00000000


	//----- nvinfo : EIATTR_MIN_STACK_SIZE
	.align		4
.L_7:
        /*0024*/ 	.byte	0x04, 0x12
        /*0026*/ 	.short	(.L_9 - .L_8)
	.align		4
.L_8:
        /*0028*/ 	.word	index@(triton_poi_fused__native_batch_norm_legit_no_training_5)
        /*002c*/ 	.word	0x00000000
.L_9:


//--------------------- .nv.info.triton_poi_fused__native_batch_norm_legit_no_training_5 --------------------------
	.section	.nv.info.triton_poi_fused__native_batch_norm_legit_no_training_5,"",@"SHT_CUDA_INFO"
	.sectionflags	@""
	.align	4


	//----- nvinfo : EIATTR_CUDA_API_VERSION
	.align		4
        /*0000*/ 	.byte	0x04, 0x37
        /*0002*/ 	.short	(.L_11 - .L_10)
.L_10:
        /*0004*/ 	.word	0x0000007c


	//----- nvinfo : EIATTR_KPARAM_INFO
	.align		4
.L_11:
        /*0008*/ 	.byte	0x04, 0x17
        /*000a*/ 	.short	(.L_13 - .L_12)
.L_12:
        /*000c*/ 	.word	0x00000000
        /*0010*/ 	.short	0x0007
        /*0012*/ 	.short	0x0034
        /*0014*/ 	.byte	0x00, 0xf0, 0x11, 0x00


	//----- nvinfo : EIATTR_KPARAM_INFO
	.align		4
.L_13:
        /*0018*/ 	.byte	0x04, 0x17
        /*001a*/ 	.short	(.L_15 - .L_14)
.L_14:
        /*001c*/ 	.word	0x00000000
        /*0020*/ 	.short	0x0006
        /*0022*/ 	.short	0x0030
        /*0024*/ 	.byte	0x00, 0xf0, 0x11, 0x00


	//----- nvinfo : EIATTR_KPARAM_INFO
	.align		4
.L_15:
        /*0028*/ 	.byte	0x04, 0x17
        /*002a*/ 	.short	(.L_17 - .L_16)
.L_16:
        /*002c*/ 	.word	0x00000000
        /*0030*/ 	.short	0x0005
        /*0032*/ 	.short	0x0028
        /*0034*/ 	.byte	0x00, 0xf4, 0x21, 0x00


	//----- nvinfo : EIATTR_KPARAM_INFO
	.align		4
.L_17:
        /*0038*/ 	.byte	0x04, 0x17
        /*003a*/ 	.short	(.L_19 - .L_18)
.L_18:
        /*003c*/ 	.word	0x00000000
        /*0040*/ 	.short	0x0004
        /*0042*/ 	.short	0x0020
        /*0044*/ 	.byte	0x00, 0xf4, 0x21, 0x00


	//----- nvinfo : EIATTR_KPARAM_INFO
	.align		4
.L_19:
        /*0048*/ 	.byte	0x04, 0x17
        /*004a*/ 	.short	(.L_21 - .L_20)
.L_20:
        /*004c*/ 	.word	0x00000000
        /*0050*/ 	.short	0x0003
        /*0052*/ 	.short	0x0018
        /*0054*/ 	.byte	0x00, 0xf4, 0x21, 0x00


	//----- nvinfo : EIATTR_KPARAM_INFO
	.align		4
.L_21:
        /*0058*/ 	.byte	0x04, 0x17
        /*005a*/ 	.short	(.L_23 - .L_22)
.L_22:
        /*005c*/ 	.word	0x00000000
        /*0060*/ 	.short	0x0002
        /*0062*/ 	.short	0x0010
        /*0064*/ 	.byte	0x00, 0xf4, 0x21, 0x00


	//----- nvinfo : EIATTR_KPARAM_INFO
	.align		4
.L_23:
        /*0068*/ 	.byte	0x04, 0x17
        /*006a*/ 	.short	(.L_25 - .L_24)
.L_24:
        /*006c*/ 	.word	0x00000000
        /*0070*/ 	.short	0x0001
        /*0072*/ 	.short	0x0008
        /*0074*/ 	.byte	0x00, 0xf4, 0x21, 0x00


	//----- nvinfo : EIATTR_KPARAM_INFO
	.align		4
.L_25:
        /*0078*/ 	.byte	0x04, 0x17
        /*007a*/ 	.short	(.L_27 - .L_26)
.L_26:
        /*007c*/ 	.word	0x00000000
        /*0080*/ 	.short	0x0000
        /*0082*/ 	.short	0x0000
        /*0084*/ 	.byte	0x00, 0xf4, 0x21, 0x00


	//----- nvinfo : EIATTR_SPARSE_MMA_MASK
	.align		4
.L_27:
        /*0088*/ 	.byte	0x03, 0x50
        /*008a*/ 	.short	0x0000


	//----- nvinfo : EIATTR_MAXREG_COUNT
	.align		4
        /*008c*/ 	.byte	0x03, 0x1b
        /*008e*/ 	.short	0x00ff


	//----- nvinfo : EIATTR_EXIT_INSTR_OFFSETS
	.align		4
        /*0090*/ 	.byte	0x04, 0x1c
        /*0092*/ 	.short	(.L_29 - .L_28)


	//   ....[0]....
.L_28:
        /*0094*/ 	.word	0x00000ab0


	//   ....[1]....
        /*0098*/ 	.word	0x00000b30


	//----- nvinfo : EIATTR_REQNTID
	.align		4
.L_29:
        /*009c*/ 	.byte	0x04, 0x10
        /*009e*/ 	.short	(.L_31 - .L_30)
.L_30:
        /*00a0*/ 	.word	0x00000080
        /*00a4*/ 	.word	0x00000001
        /*00a8*/ 	.word	0x00000001


	//----- nvinfo : EIATTR_CBANK_PARAM_SIZE
	.align		4
.L_31:
        /*00ac*/ 	.byte	0x03, 0x19
        /*00ae*/ 	.short	0x0038


	//----- nvinfo : EIATTR_PARAM_CBANK
	.align		4
        /*00b0*/ 	.byte	0x04, 0x0a
        /*00b2*/ 	.short	(.L_33 - .L_32)
	.align		4
.L_32:
        /*00b4*/ 	.word	index@(.nv.constant0.triton_poi_fused__native_batch_norm_legit_no_training_5)
        /*00b8*/ 	.short	0x0210
        /*00ba*/ 	.short	0x0038


	//----- nvinfo : EIATTR_SW_WAR
	.align		4
.L_33:
        /*00bc*/ 	.byte	0x04, 0x36
        /*00be*/ 	.short	(.L_35 - .L_34)
.L_34:
        /*00c0*/ 	.word	0x00000008
.L_35:


//--------------------- .nv.callgraph             --------------------------
	.section	.nv.callgraph,"",@"SHT_CUDA_CALLGRAPH"
	.align	4
	.sectionentsize	8
	.align		4
        /*0000*/ 	.word	0x00000000
	.align		4
        /*0004*/ 	.word	0xffffffff
	.align		4
        /*0008*/ 	.word	0x00000000
	.align		4
        /*000c*/ 	.word	0xfffffffe
	.align		4
        /*0010*/ 	.word	0x00000000
	.align		4
        /*0014*/ 	.word	0xfffffffd
	.align		4
        /*0018*/ 	.word	0x00000000
	.align		4
        /*001c*/ 	.word	0xfffffffc


//--------------------- .nv.constant4             --------------------------
	.section	.nv.constant4,"a",@progbits
	.align	8
	.align		8
.nv.constant4:
        /*0000*/ 	.dword	_$_str
	.align		8
        /*0008*/ 	.dword	_$_str_$_2


//--------------------- .text.triton_poi_fused__native_batch_norm_legit_no_training_5 --------------------------
	.section	.text.triton_poi_fused__native_batch_norm_legit_no_training_5,"ax",@progbits
	.sectionflags	@"SHF_BARRIERS=1"
	.align	128
        .global         triton_poi_fused__native_batch_norm_legit_no_training_5
        .type           triton_poi_fused__native_batch_norm_legit_no_training_5,@function
        .size           triton_poi_fused__native_batch_norm_legit_no_training_5,(.L_x_1 - triton_poi_fused__native_batch_norm_legit_no_training_5)
        .other          triton_poi_fused__native_batch_norm_legit_no_training_5,@"STO_CUDA_ENTRY STV_DEFAULT"
triton_poi_fused__native_batch_norm_legit_no_training_5:
.text.triton_poi_fused__native_batch_norm_legit_no_training_5:
[----:B------:R-:W0:Y:S01]  /*0000*/  LDC R1, c[0x0][0x28] ;  /* 0x00000a00ff017b82 */ /* 0x000e220000000800 */
[----:B------:R-:W1:Y:S07]  /*0010*/  S2R R2, SR_CTAID.Y ;  /* 0x0000000000027919 */ /* 0x000e6e0000002600 */
[----:B------:R-:W2:Y:S01]  /*0020*/  LDC.64 R10, c[0x0][0x220] ;  /* 0x00008800ff0a7b82 */ /* 0x000ea20000000a00 */
[----:B------:R-:W-:Y:S01]  /*0030*/  CS2R R6, SRZ ;  /* 0x0000000000067805 */ /* 0x000fe2000001ff00 */
[----:B------:R-:W-:Y:S01]  /*0040*/  ULDC.64 UR6, c[0x0][0x208] ;  /* 0x0000820000067ab9 */ /* 0x000fe20000000a00 */
[----:B------:R-:W3:Y:S01]  /*0050*/  S2R R0, SR_TID.X ;  /* 0x0000000000007919 */ /* 0x000ee20000002100 */
[----:B------:R-:W4:Y:S04]  /*0060*/  S2R R9, SR_CTAID.X ;  /* 0x0000000000097919 */ /* 0x000f280000002500 */
[----:B------:R-:W5:Y:S08]  /*0070*/  LDC.64 R24, c[0x0][0x210] ;  /* 0x00008400ff187b82 */ /* 0x000f700000000a00 */
[----:B------:R-:W4:Y:S01]  /*0080*/  LDC.64 R20, c[0x0][0x218] ;  /* 0x00008600ff147b82 */ /* 0x000f220000000a00 */
[----:B-1----:R-:W-:-:S02]  /*0090*/  SHF.L.U32 R2, R2, 0x5, RZ ;  /* 0x0000000502027819 */ /* 0x002fc400000006ff */
[----:B---3--:R-:W-:-:S04]  /*00a0*/  SHF.L.U32 R3, R0, 0x2, RZ ;  /* 0x0000000200037819 */ /* 0x008fc800000006ff */
[----:B------:R-:W-:-:S04]  /*00b0*/  LOP3.LUT R3, R2, 0x1c, R3, 0xf8, !PT ;  /* 0x0000001c02037812 */ /* 0x000fc800078ef803 */
[C---:B------:R-:W-:Y:S01]  /*00c0*/  ISETP.GE.AND P0, PT, R3.reuse, 0x180, PT ;  /* 0x000001800300780c */ /* 0x040fe20003f06270 */
[----:B------:R-:W-:-:S05]  /*00d0*/  IMAD.HI R4, R3, 0x2aaaaaab, RZ ;  /* 0x2aaaaaab03047827 */ /* 0x000fca00078e02ff */
[----:B------:R-:W-:-:S04]  /*00e0*/  SHF.R.U32.HI R5, RZ, 0x1f, R4 ;  /* 0x0000001fff057819 */ /* 0x000fc80000011604 */
[----:B------:R-:W-:Y:S02]  /*00f0*/  LEA.HI.SX32 R8, R4, R5, 0x1c ;  /* 0x0000000504087211 */ /* 0x000fe400078fe2ff */
[----:B------:R-:W-:-:S03]  /*0100*/  CS2R R4, SRZ ;  /* 0x0000000000047805 */ /* 0x000fc6000001ff00 */
[----:B------:R-:W-:-:S04]  /*0110*/  IMAD R23, R8, -0x60, R3 ;  /* 0xffffffa008177824 */ /* 0x000fc800078e0203 */
[----:B--2---:R-:W-:-:S05]  /*0120*/  IMAD.WIDE R10, R23, 0x4, R10 ;  /* 0x00000004170a7825 */ /* 0x004fca00078e020a */
[----:B------:R1:W2:Y:S01]  /*0130*/  @!P0 LDG.E.EL.128 R4, desc[UR6][R10.64] ;  /* 0x000000060a048981 */ /* 0x0002a2000c2e1d00 */
[----:B------:R-:W-:Y:S01]  /*0140*/  SHF.R.U32.HI R12, RZ, 0x3, R0 ;  /* 0x00000003ff0c7819 */ /* 0x000fe20000011600 */
[----:B----4-:R-:W-:Y:S02]  /*0150*/  IMAD.SHL.U32 R3, R9, 0x20, RZ ;  /* 0x0000002009037824 */ /* 0x010fe400078e00ff */
[----:B------:R-:W-:Y:S01]  /*0160*/  IMAD R14, R8, 0x6000, R23 ;  /* 0x00006000080e7824 */ /* 0x000fe200078e0217 */
[----:B------:R-:W-:Y:S02]  /*0170*/  SGXT.U32 R12, R12, 0x4 ;  /* 0x000000040c0c781a */ /* 0x000fe40000000000 */
[----:B------:R-:W-:Y:S02]  /*0180*/  CS2R R16, SRZ ;  /* 0x0000000000107805 */ /* 0x000fe4000001ff00 */
[----:B------:R-:W-:Y:S01]  /*0190*/  CS2R R18, SRZ ;  /* 0x0000000000127805 */ /* 0x000fe2000001ff00 */
[----:B0-----:R-:W-:Y:S01]  /*01a0*/  IMAD.WIDE R20, R23, 0x4, R20 ;  /* 0x0000000417147825 */ /* 0x001fe200078e0214 */
[----:B------:R-:W-:-:S02]  /*01b0*/  LOP3.LUT R13, R3, 0x10, R12, 0xfe, !PT ;  /* 0x00000010030d7812 */ /* 0x000fc400078efe0c */
[----:B------:R-:W-:Y:S02]  /*01c0*/  CS2R R8, SRZ ;  /* 0x0000000000087805 */ /* 0x000fe4000001ff00 */
[----:B------:R-:W-:Y:S02]  /*01d0*/  LOP3.LUT R12, R3, R12, RZ, 0xfc, !PT ;  /* 0x0000000c030c7212 */ /* 0x000fe400078efcff */
[----:B-1----:R-:W-:Y:S02]  /*01e0*/  CS2R R10, SRZ ;  /* 0x00000000000a7805 */ /* 0x002fe4000001ff00 */
[C---:B------:R-:W-:Y:S01]  /*01f0*/  ISETP.LT.AND P2, PT, R13.reuse, 0x100, !P0 ;  /* 0x000001000d00780c */ /* 0x040fe20004741270 */
[--C-:B------:R-:W-:Y:S01]  /*0200*/  IMAD R27, R13, 0x60, R14.reuse ;  /* 0x000000600d1b7824 */ /* 0x100fe200078e020e */
[C---:B------:R-:W-:Y:S01]  /*0210*/  ISETP.LT.AND P1, PT, R12.reuse, 0x100, !P0 ;  /* 0x000001000c00780c */ /* 0x040fe20004721270 */
[----:B------:R-:W-:Y:S02]  /*0220*/  IMAD R13, R12, 0x60, R14 ;  /* 0x000000600c0d7824 */ /* 0x000fe400078e020e */
[----:B-----5:R-:W-:Y:S01]  /*0230*/  IMAD.WIDE R26, R27, 0x4, R24 ;  /* 0x000000041b1a7825 */ /* 0x020fe200078e0218 */
[----:B------:R-:W-:-:S03]  /*0240*/  CS2R R14, SRZ ;  /* 0x00000000000e7805 */ /* 0x000fc6000001ff00 */
[----:B------:R-:W-:Y:S01]  /*0250*/  IMAD.WIDE R24, R13, 0x4, R24 ;  /* 0x000000040d187825 */ /* 0x000fe200078e0218 */
[----:B------:R-:W-:-:S03]  /*0260*/  CS2R R12, SRZ ;  /* 0x00000000000c7805 */ /* 0x000fc6000001ff00 */
[----:B------:R-:W3:Y:S04]  /*0270*/  @P2 LDG.E.EL.128 R8, desc[UR6][R26.64] ;  /* 0x000000061a082981 */ /* 0x000ee8000c2e1d00 */
[----:B------:R0:W3:Y:S04]  /*0280*/  @!P0 LDG.E.EL.128 R12, desc[UR6][R20.64] ;  /* 0x00000006140c8981 */ /* 0x0000e8000c2e1d00 */
[----:B------:R3:W4:Y:S01]  /*0290*/  @P1 LDG.E.EL.128 R16, desc[UR6][R24.64] ;  /* 0x0000000618101981 */ /* 0x000722000c2e1d00 */
[----:B0-----:R-:W0:Y:S02]  /*02a0*/  LDC.64 R20, c[0x0][0x230] ;  /* 0x00008c00ff147b82 */ /* 0x001e240000000a00 */
[----:B0-----:R-:W-:-:S04]  /*02b0*/  IMAD.WIDE R20, R23, 0x4, R20 ;  /* 0x0000000417147825 */ /* 0x001fc800078e0214 */
[----:B--2---:R-:W-:Y:S01]  /*02c0*/  FADD R4, R4, 9.9999997473787516356e-06 ;  /* 0x3727c5ac04047421 */ /* 0x004fe20000000000 */
[----:B------:R-:W-:Y:S01]  /*02d0*/  FADD R5, R5, 9.9999997473787516356e-06 ;  /* 0x3727c5ac05057421 */ /* 0x000fe20000000000 */
[----:B------:R-:W-:Y:S02]  /*02e0*/  FADD R6, R6, 9.9999997473787516356e-06 ;  /* 0x3727c5ac06067421 */ /* 0x000fe40000000000 */
[----:B------:R-:W0:Y:S08]  /*02f0*/  MUFU.SQRT R26, R4 ;  /* 0x00000004001a7308 */ /* 0x000e300000002000 */
[----:B------:R1:W2:Y:S01]  /*0300*/  MUFU.SQRT R27, R5 ;  /* 0x00000005001b7308 */ /* 0x0002a20000002000 */
[----:B0-----:R-:W-:-:S07]  /*0310*/  FSETP.GT.AND P1, PT, R26, 8.50705917302346158658e+37, PT ;  /* 0x7e8000001a00780b */ /* 0x001fce0003f24000 */
[----:B------:R0:W5:Y:S01]  /*0320*/  MUFU.SQRT R29, R6 ;  /* 0x00000006001d7308 */ /* 0x0001620000002000 */
[----:B------:R-:W-:Y:S01]  /*0330*/  FSETP.GEU.AND P4, PT, R26, 1.175494350822287508e-38, PT ;  /* 0x008000001a00780b */ /* 0x000fe20003f8e000 */
[----:B-1----:R-:W1:Y:S01]  /*0340*/  LDC.64 R4, c[0x0][0x228] ;  /* 0x00008a00ff047b82 */ /* 0x002e620000000a00 */
[C---:B--2---:R-:W-:Y:S02]  /*0350*/  FSETP.GT.AND P2, PT, R27.reuse, 8.50705917302346158658e+37, PT ;  /* 0x7e8000001b00780b */ /* 0x044fe40003f44000 */
[----:B------:R-:W-:Y:S01]  /*0360*/  FSETP.GEU.AND P5, PT, R27, 1.175494350822287508e-38, PT ;  /* 0x008000001b00780b */ /* 0x000fe20003fae000 */
[----:B---3--:R-:W-:Y:S01]  /*0370*/  FADD R24, -R14, R10 ;  /* 0x0000000a0e187221 */ /* 0x008fe20000000100 */
[----:B------:R-:W-:Y:S01]  /*0380*/  FADD R25, -R13, R9 ;  /* 0x000000090d197221 */ /* 0x000fe20000000100 */
[----:B------:R-:W-:Y:S01]  /*0390*/  @P1 FMUL R26, R26, 0.25 ;  /* 0x3e8000001a1a1820 */ /* 0x000fe20000400000 */
[C---:B0-----:R-:W-:Y:S01]  /*03a0*/  FADD R6, -R15.reuse, R11 ;  /* 0x0000000b0f067221 */ /* 0x041fe20000000100 */
[----:B----4-:R-:W-:Y:S01]  /*03b0*/  FADD R22, -R15, R19 ;  /* 0x000000130f167221 */ /* 0x010fe20000000100 */
[----:B-----5:R-:W-:-:S03]  /*03c0*/  FSETP.GT.AND P3, PT, R29, 8.50705917302346158658e+37, PT ;  /* 0x7e8000001d00780b */ /* 0x020fc60003f64000 */
[----:B------:R-:W-:Y:S01]  /*03d0*/  @!P4 FMUL R26, R26, 16777216 ;  /* 0x4b8000001a1ac820 */ /* 0x000fe20000400000 */
[----:B------:R-:W-:Y:S01]  /*03e0*/  FSETP.GEU.AND P6, PT, R29, 1.175494350822287508e-38, PT ;  /* 0x008000001d00780b */ /* 0x000fe20003fce000 */
[----:B------:R-:W-:Y:S01]  /*03f0*/  HFMA2.MMA R19, -RZ, RZ, 1.625, 0 ;  /* 0x3e800000ff137435 */ /* 0x000fe200000001ff */
[----:B------:R-:W-:Y:S01]  /*0400*/  FADD R18, -R14, R18 ;  /* 0x000000120e127221 */ /* 0x000fe20000000100 */
[----:B------:R-:W-:Y:S01]  /*0410*/  @P2 FMUL R27, R27, 0.25 ;  /* 0x3e8000001b1b2820 */ /* 0x000fe20000400000 */
[----:B------:R-:W-:Y:S01]  /*0420*/  FADD R17, -R13, R17 ;  /* 0x000000110d117221 */ /* 0x000fe20000000100 */
[----:B------:R-:W0:Y:S01]  /*0430*/  MUFU.RCP R26, R26 ;  /* 0x0000001a001a7308 */ /* 0x000e220000001000 */
[C---:B------:R-:W-:Y:S01]  /*0440*/  FADD R28, -R12.reuse, R8 ;  /* 0x000000080c1c7221 */ /* 0x040fe20000000100 */
[----:B------:R-:W-:Y:S01]  /*0450*/  @!P5 FMUL R27, R27, 16777216 ;  /* 0x4b8000001b1bd820 */ /* 0x000fe20000400000 */
[----:B------:R-:W-:Y:S01]  /*0460*/  FADD R16, -R12, R16 ;  /* 0x000000100c107221 */ /* 0x000fe20000000100 */
[----:B-1----:R-:W-:-:S04]  /*0470*/  IMAD.WIDE R4, R23, 0x4, R4 ;  /* 0x0000000417047825 */ /* 0x002fc800078e0204 */
[----:B------:R-:W-:Y:S01]  /*0480*/  @P3 FMUL R29, R29, 0.25 ;  /* 0x3e8000001d1d3820 */ /* 0x000fe20000400000 */
[C---:B------:R-:W-:Y:S01]  /*0490*/  FSEL R9, R19.reuse, 1, P1 ;  /* 0x3f80000013097808 */ /* 0x040fe20000800000 */
[----:B------:R-:W1:Y:S01]  /*04a0*/  MUFU.RCP R27, R27 ;  /* 0x0000001b001b7308 */ /* 0x000e620000001000 */
[----:B------:R-:W-:Y:S01]  /*04b0*/  FSEL R14, R19, 1, P2 ;  /* 0x3f800000130e7808 */ /* 0x000fe20001000000 */
[----:B------:R-:W-:Y:S01]  /*04c0*/  @!P6 FMUL R29, R29, 16777216 ;  /* 0x4b8000001d1de820 */ /* 0x000fe20000400000 */
[----:B------:R-:W-:Y:S01]  /*04d0*/  FSEL R11, R19, 1, P3 ;  /* 0x3f800000130b7808 */ /* 0x000fe20001800000 */
[----:B------:R-:W-:Y:S02]  /*04e0*/  @!P4 FMUL R9, R9, 16777216 ;  /* 0x4b8000000909c820 */ /* 0x000fe40000400000 */
[----:B------:R-:W-:Y:S02]  /*04f0*/  @!P5 FMUL R14, R14, 16777216 ;  /* 0x4b8000000e0ed820 */ /* 0x000fe40000400000 */
[----:B------:R0:W2:Y:S01]  /*0500*/  MUFU.RCP R10, R29 ;  /* 0x0000001d000a7308 */ /* 0x0000a20000001000 */
[----:B------:R-:W-:Y:S01]  /*0510*/  @!P6 FMUL R11, R11, 16777216 ;  /* 0x4b8000000b0be820 */ /* 0x000fe20000400000 */
[----:B------:R-:W-:Y:S01]  /*0520*/  CS2R R12, SRZ ;  /* 0x00000000000c7805 */ /* 0x000fe2000001ff00 */
[----:B0-----:R-:W-:Y:S01]  /*0530*/  FMUL R29, R26, R9 ;  /* 0x000000091a1d7220 */ /* 0x001fe20000400000 */
[----:B-1----:R-:W-:Y:S01]  /*0540*/  FMUL R26, R27, R14 ;  /* 0x0000000e1b1a7220 */ /* 0x002fe20000400000 */
[----:B------:R-:W-:-:S02]  /*0550*/  CS2R R8, SRZ ;  /* 0x0000000000087805 */ /* 0x000fc4000001ff00 */
[----:B------:R-:W-:Y:S01]  /*0560*/  CS2R R14, SRZ ;  /* 0x00000000000e7805 */ /* 0x000fe2000001ff00 */
[----:B--2---:R-:W-:Y:S01]  /*0570*/  FMUL R27, R10, R11 ;  /* 0x0000000b0a1b7220 */ /* 0x004fe20000400000 */
[----:B------:R-:W-:-:S04]  /*0580*/  CS2R R10, SRZ ;  /* 0x00000000000a7805 */ /* 0x000fc8000001ff00 */
[----:B------:R-:W2:Y:S04]  /*0590*/  @!P0 LDG.E.EL.128 R12, desc[UR6][R20.64] ;  /* 0x00000006140c8981 */ /* 0x000ea8000c2e1d00 */
[----:B------:R0:W2:Y:S01]  /*05a0*/  @!P0 LDG.E.EL.128 R8, desc[UR6][R4.64] ;  /* 0x0000000604088981 */ /* 0x0000a2000c2e1d00 */
[----:B------:R-:W-:-:S04]  /*05b0*/  FADD R23, R7, 9.9999997473787516356e-06 ;  /* 0x3727c5ac07177421 */ /* 0x000fc80000000000 */
[----:B------:R-:W1:Y:S01]  /*05c0*/  MUFU.SQRT R7, R23 ;  /* 0x0000001700077308 */ /* 0x000e620000002000 */
[----:B------:R-:W3:Y:S01]  /*05d0*/  S2UR UR5, SR_CgaCtaId ;  /* 0x00000000000579c3 */ /* 0x000ee20000008800 */
[C---:B-1----:R-:W-:Y:S02]  /*05e0*/  FSETP.GT.AND P0, PT, R7.reuse, 8.50705917302346158658e+37, PT ;  /* 0x7e8000000700780b */ /* 0x042fe40003f04000 */
[----:B------:R-:W-:-:S11]  /*05f0*/  FSETP.GEU.AND P1, PT, R7, 1.175494350822287508e-38, PT ;  /* 0x008000000700780b */ /* 0x000fd60003f2e000 */
[----:B------:R-:W-:-:S04]  /*0600*/  @P0 FMUL R7, R7, 0.25 ;  /* 0x3e80000007070820 */ /* 0x000fc80000400000 */
[----:B------:R-:W-:-:S04]  /*0610*/  @!P1 FMUL R7, R7, 16777216 ;  /* 0x4b80000007079820 */ /* 0x000fc80000400000 */
[----:B0-----:R0:W1:Y:S01]  /*0620*/  MUFU.RCP R5, R7 ;  /* 0x0000000700057308 */ /* 0x0010620000001000 */
[----:B------:R-:W-:Y:S01]  /*0630*/  FSEL R4, R19, 1, P0 ;  /* 0x3f80000013047808 */ /* 0x000fe20000000000 */
[----:B------:R-:W-:Y:S01]  /*0640*/  UMOV UR4, 0x400 ;  /* 0x0000040000047882 */ /* 0x000fe20000000000 */
[----:B------:R-:W-:-:S03]  /*0650*/  SHF.R.U32.HI R19, RZ, 0x3, R0 ;  /* 0x00000003ff137819 */ /* 0x000fc60000011600 */
[----:B------:R-:W-:Y:S01]  /*0660*/  @!P1 FMUL R4, R4, 16777216 ;  /* 0x4b80000004049820 */ /* 0x000fe20000400000 */
[----:B0-----:R-:W-:Y:S01]  /*0670*/  FMUL R7, R16, R29 ;  /* 0x0000001d10077220 */ /* 0x001fe20000400000 */
[----:B------:R-:W-:Y:S01]  /*0680*/  IMAD.SHL.U32 R16, R0, 0x80, RZ ;  /* 0x0000008000107824 */ /* 0x000fe200078e00ff */
[----:B---3--:R-:W-:Y:S01]  /*0690*/  UPRMT UR4, UR5, 0x654, UR4 ;  /* 0x0000065405047896 */ /* 0x008fe20008000004 */
[----:B-1----:R-:W-:-:S03]  /*06a0*/  FMUL R5, R5, R4 ;  /* 0x0000000405057220 */ /* 0x002fc60000400000 */
[----:B------:R-:W-:Y:S01]  /*06b0*/  LOP3.LUT R16, R16, 0x380, RZ, 0xc0, !PT ;  /* 0x0000038010107812 */ /* 0x000fe200078ec0ff */
[----:B------:R-:W-:Y:S01]  /*06c0*/  FMUL R4, R17, R26 ;  /* 0x0000001a11047220 */ /* 0x000fe20000400000 */
[----:B------:R-:W-:Y:S01]  /*06d0*/  SGXT.U32 R17, R19, 0x4 ;  /* 0x000000041311781a */ /* 0x000fe20000000000 */
[-C--:B------:R-:W-:Y:S01]  /*06e0*/  FMUL R19, R18, R27.reuse ;  /* 0x0000001b12137220 */ /* 0x080fe20000400000 */
[----:B------:R-:W-:Y:S01]  /*06f0*/  LOP3.LUT R18, R16, 0x20, RZ, 0xfc, !PT ;  /* 0x0000002010127812 */ /* 0x000fe200078efcff */
[----:B------:R-:W-:Y:S01]  /*0700*/  FMUL R27, R24, R27 ;  /* 0x0000001b181b7220 */ /* 0x000fe20000400000 */
[C---:B------:R-:W-:Y:S02]  /*0710*/  LOP3.LUT R23, R16.reuse, 0x40, RZ, 0xfc, !PT ;  /* 0x0000004010177812 */ /* 0x040fe400078efcff */
[C---:B------:R-:W-:Y:S02]  /*0720*/  LOP3.LUT R24, R16.reuse, 0x60, RZ, 0xfc, !PT ;  /* 0x0000006010187812 */ /* 0x040fe400078efcff */
[----:B------:R-:W-:-:S02]  /*0730*/  LOP3.LUT R21, R16, R17, RZ, 0xfc, !PT ;  /* 0x0000001110157212 */ /* 0x000fc400078efcff */
[----:B------:R-:W-:Y:S02]  /*0740*/  LEA.HI R20, R16, UR4, RZ, 0x1d ;  /* 0x0000000410147c11 */ /* 0x000fe4000f8fe8ff */
[----:B------:R-:W-:Y:S01]  /*0750*/  LEA.HI R16, R18, UR4, RZ, 0x1d ;  /* 0x0000000412107c11 */ /* 0x000fe2000f8fe8ff */
[----:B------:R-:W-:Y:S01]  /*0760*/  FMUL R22, R22, R5 ;  /* 0x0000000516167220 */ /* 0x000fe20000400000 */
[----:B------:R-:W-:Y:S02]  /*0770*/  LEA.HI R18, R23, UR4, RZ, 0x1d ;  /* 0x0000000417127c11 */ /* 0x000fe4000f8fe8ff */
[----:B------:R-:W-:Y:S01]  /*0780*/  LEA.HI R24, R24, UR4, RZ, 0x1d ;  /* 0x0000000418187c11 */ /* 0x000fe2000f8fe8ff */
[----:B------:R-:W-:Y:S01]  /*0790*/  FMUL R29, R28, R29 ;  /* 0x0000001d1c1d7220 */ /* 0x000fe20000400000 */
[----:B------:R-:W-:Y:S01]  /*07a0*/  LEA R20, R21, R20, 0x2 ;  /* 0x0000001415147211 */ /* 0x000fe200078e10ff */
[----:B------:R-:W-:Y:S01]  /*07b0*/  FMUL R6, R6, R5 ;  /* 0x0000000506067220 */ /* 0x000fe20000400000 */
[----:B------:R-:W-:Y:S01]  /*07c0*/  FMUL R26, R25, R26 ;  /* 0x0000001a191a7220 */ /* 0x000fe20000400000 */
[C---:B------:R-:W-:Y:S01]  /*07d0*/  IMAD R16, R21.reuse, 0x4, R16 ;  /* 0x0000000415107824 */ /* 0x040fe200078e0210 */
[C---:B------:R-:W-:Y:S01]  /*07e0*/  LEA R18, R21.reuse, R18, 0x2 ;  /* 0x0000001215127211 */ /* 0x040fe200078e10ff */
[----:B------:R-:W-:-:S02]  /*07f0*/  IMAD R21, R21, 0x4, R24 ;  /* 0x0000000415157824 */ /* 0x000fc400078e0218 */
[----:B--2---:R-:W-:Y:S01]  /*0800*/  FFMA R7, R7, R8, R12 ;  /* 0x0000000807077223 */ /* 0x004fe2000000000c */
[----:B------:R-:W-:Y:S01]  /*0810*/  FFMA R5, R4, R9, R13 ;  /* 0x0000000904057223 */ /* 0x000fe2000000000d */
[----:B------:R-:W-:Y:S01]  /*0820*/  FFMA R19, R19, R10, R14 ;  /* 0x0000000a13137223 */ /* 0x000fe2000000000e */
[----:B------:R-:W-:Y:S01]  /*0830*/  FFMA R22, R22, R11, R15 ;  /* 0x0000000b16167223 */ /* 0x000fe2000000000f */
[----:B------:R-:W-:Y:S01]  /*0840*/  FFMA R29, R29, R8, R12 ;  /* 0x000000081d1d7223 */ /* 0x000fe2000000000c */
[----:B------:R-:W-:Y:S01]  /*0850*/  FFMA R13, R26, R9, R13 ;  /* 0x000000091a0d7223 */ /* 0x000fe2000000000d */
[----:B------:R-:W-:Y:S01]  /*0860*/  STS [R20], R7 ;  /* 0x0000000714007388 */ /* 0x000fe20000000800 */
[----:B------:R-:W-:Y:S01]  /*0870*/  FFMA R27, R27, R10, R14 ;  /* 0x0000000a1b1b7223 */ /* 0x000fe2000000000e */
[----:B------:R-:W-:Y:S02]  /*0880*/  FFMA R12, R6, R11, R15 ;  /* 0x0000000b060c7223 */ /* 0x000fe4000000000f */
[----:B------:R-:W-:Y:S04]  /*0890*/  STS [R16+0x80], R5 ;  /* 0x0000800510007388 */ /* 0x000fe80000000800 */
[----:B------:R-:W-:Y:S04]  /*08a0*/  STS [R18+0x100], R19 ;  /* 0x0001001312007388 */ /* 0x000fe80000000800 */
[----:B------:R-:W-:Y:S04]  /*08b0*/  STS [R21+0x180], R22 ;  /* 0x0001801615007388 */ /* 0x000fe80000000800 */
[----:B------:R-:W-:Y:S04]  /*08c0*/  STS [R20+0x40], R29 ;  /* 0x0000401d14007388 */ /* 0x000fe80000000800 */
[----:B------:R-:W-:Y:S04]  /*08d0*/  STS [R16+0xc0], R13 ;  /* 0x0000c00d10007388 */ /* 0x000fe80000000800 */
[----:B------:R-:W-:Y:S04]  /*08e0*/  STS [R18+0x140], R27 ;  /* 0x0001401b12007388 */ /* 0x000fe80000000800 */
[----:B------:R0:W-:Y:S01]  /*08f0*/  STS [R21+0x1c0], R12 ;  /* 0x0001c00c15007388 */ /* 0x0001e20000000800 */
[----:B------:R-:W-:-:S02]  /*0900*/  SHF.R.U32.HI R4, RZ, 0x1, R0 ;  /* 0x00000001ff047819 */ /* 0x000fc40000011600 */
[----:B------:R-:W-:Y:S02]  /*0910*/  SHF.L.U32 R10, R0, 0x2, RZ ;  /* 0x00000002000a7819 */ /* 0x000fe400000006ff */
[----:B------:R-:W-:Y:S02]  /*0920*/  LOP3.LUT R4, R4, 0x3c, RZ, 0xc0, !PT ;  /* 0x0000003c04047812 */ /* 0x000fe400078ec0ff */
[----:B------:R-:W-:-:S03]  /*0930*/  LOP3.LUT R10, R10, 0x1fc, RZ, 0xc0, !PT ;  /* 0x000001fc0a0a7812 */ /* 0x000fc600078ec0ff */
[----:B------:R-:W-:-:S05]  /*0940*/  VIADD R9, R4, UR4 ;  /* 0x0000000404097c36 */ /* 0x000fca0008000000 */
[----:B------:R-:W-:Y:S01]  /*0950*/  LEA R11, R10, R9, 0x2 ;  /* 0x000000090a0b7211 */ /* 0x000fe200078e10ff */
[----:B------:R-:W-:Y:S01]  /*0960*/  BAR.SYNC.DEFER_BLOCKING 0x0 ;  /* 0x0000000000007b1d */ /* 0x000fe20000010000 */
[----:B------:R-:W-:-:S07]  /*0970*/  IMAD.SHL.U32 R0, R0, 0x4, RZ ;  /* 0x0000000400007824 */ /* 0x000fce00078e00ff */
[----:B------:R-:W1:Y:S01]  /*0980*/  LDC.64 R8, c[0x0][0x238] ;  /* 0x00008e00ff087b82 */ /* 0x000e620000000a00 */
[----:B------:R-:W-:Y:S04]  /*0990*/  LDS R4, [R11] ;  /* 0x000000000b047984 */ /* 0x000fe80000000800 */
[----:B------:R-:W-:Y:S04]  /*09a0*/  LDS R5, [R11+0x4] ;  /* 0x000004000b057984 */ /* 0x000fe80000000800 */
[----:B------:R-:W-:Y:S04]  /*09b0*/  LDS R6, [R11+0x8] ;  /* 0x000008000b067984 */ /* 0x000fe80000000800 */
[----:B------:R2:W3:Y:S01]  /*09c0*/  LDS R7, [R11+0xc] ;  /* 0x00000c000b077984 */ /* 0x0004e20000000800 */
[----:B------:R-:W-:-:S02]  /*09d0*/  LOP3.LUT R0, R3, 0x1c, R0, 0xf8, !PT ;  /* 0x0000001c03007812 */ /* 0x000fc400078ef800 */
[----:B------:R-:W-:Y:S02]  /*09e0*/  LOP3.LUT R3, R2, R17, RZ, 0xfc, !PT ;  /* 0x0000001102037212 */ /* 0x000fe400078efcff */
[----:B------:R-:W-:Y:S02]  /*09f0*/  ISETP.GE.AND P0, PT, R0, 0x100, PT ;  /* 0x000001000000780c */ /* 0x000fe40003f06270 */
[----:B------:R-:W-:Y:S02]  /*0a00*/  LOP3.LUT R17, R2, 0x10, R17, 0xfe, !PT ;  /* 0x0000001002117812 */ /* 0x000fe400078efe11 */
[----:B0-----:R-:W-:Y:S02]  /*0a10*/  LOP3.LUT R12, R10, 0x200, RZ, 0xfc, !PT ;  /* 0x000002000a0c7812 */ /* 0x001fe400078efcff */
[----:B------:R-:W-:Y:S02]  /*0a20*/  ISETP.LT.AND P1, PT, R3, 0x180, !P0 ;  /* 0x000001800300780c */ /* 0x000fe40004721270 */
[----:B------:R-:W-:-:S02]  /*0a30*/  ISETP.LT.AND P0, PT, R17, 0x180, !P0 ;  /* 0x000001801100780c */ /* 0x000fc40004701270 */
[----:B------:R-:W-:Y:S02]  /*0a40*/  SHF.R.U32.HI R12, RZ, 0x3, R12 ;  /* 0x00000003ff0c7819 */ /* 0x000fe4000001160c */
[----:B------:R-:W-:Y:S02]  /*0a50*/  LEA R3, R3, R0, 0x8 ;  /* 0x0000000003037211 */ /* 0x000fe400078e40ff */
[----:B------:R-:W-:-:S03]  /*0a60*/  LOP3.LUT R12, R12, 0x7c, RZ, 0xc0, !PT ;  /* 0x0000007c0c0c7812 */ /* 0x000fc600078ec0ff */
[----:B-1----:R-:W-:-:S04]  /*0a70*/  IMAD.WIDE R2, R3, 0x4, R8 ;  /* 0x0000000403027825 */ /* 0x002fc800078e0208 */
[----:B--2---:R-:W-:-:S05]  /*0a80*/  VIADD R11, R12, UR4 ;  /* 0x000000040c0b7c36 */ /* 0x004fca0008000000 */
[----:B------:R-:W-:Y:S01]  /*0a90*/  LEA R11, R10, R11, 0x2 ;  /* 0x0000000b0a0b7211 */ /* 0x000fe200078e10ff */
[----:B---3--:R0:W-:Y:S02]  /*0aa0*/  @P1 STG.E.128 desc[UR6][R2.64], R4 ;  /* 0x0000000402001986 */ /* 0x0081e4000c101d06 */
[----:B0-----:R-:W-:Y:S05]  /*0ab0*/  @!P0 EXIT ;  /* 0x000000000000894d */ /* 0x001fea0003800000 */
[----:B0-----:R-:W-:Y:S01]  /*0ac0*/  LDS R4, [R11+0x800] ;  /* 0x000800000b047984 */ /* 0x001fe20000000800 */
[----:B------:R-:W-:-:S03]  /*0ad0*/  IMAD R17, R17, 0x100, R0 ;  /* 0x0000010011117824 */ /* 0x000fc600078e0200 */
[----:B------:R-:W-:Y:S01]  /*0ae0*/  LDS R5, [R11+0x804] ;  /* 0x000804000b057984 */ /* 0x000fe20000000800 */
[----:B------:R-:W-:-:S03]  /*0af0*/  IMAD.WIDE R8, R17, 0x4, R8 ;  /* 0x0000000411087825 */ /* 0x000fc600078e0208 */
[----:B------:R-:W-:Y:S04]  /*0b00*/  LDS R6, [R11+0x808] ;  /* 0x000808000b067984 */ /* 0x000fe80000000800 */
[----:B------:R-:W0:Y:S04]  /*0b10*/  LDS R7, [R11+0x80c] ;  /* 0x00080c000b077984 */ /* 0x000e280000000800 */
[----:B0-----:R-:W-:Y:S01]  /*0b20*/  STG.E.128 desc[UR6][R8.64], R4 ;  /* 0x0000000408007986 */ /* 0x001fe2000c101d06 */
[----:B------:R-:W-:Y:S05]  /*0b30*/  EXIT ;  /* 0x000000000000794d */ /* 0x000fea0003800000 */
.L_x_0:
[----:B------:R-:W-:-:S00]  /*0b40*/  BRA `(.L_x_0) ;  /* 0xfffffffc00fc7947 */ /* 0x000fc0000383ffff */
[----:B------:R-:W-:-:S00]  /*0b50*/  NOP ;  /* 0x0000000000007918 */ /* 0x000fc00000000000 */
        /* <DEDUP_REMOVED lines=10> */
.L_x_1:


//--------------------- .nv.global.init           --------------------------
	.section	.nv.global.init,"aw",@progbits
.nv.global.init:
	.type		_$_str,@object
	.size		_$_str,(_$_str_$_2 - _$_str)
_$_str:
        /*0000*/ 	.byte	0x5f, 0x5f, 0x43, 0x55, 0x44, 0x41, 0x5f, 0x46, 0x54, 0x5a, 0x00
	.type		_$_str_$_2,@object
	.size		_$_str_$_2,(.L_1 - _$_str_$_2)
_$_str_$_2:
        /*000b*/ 	.byte	0x5f, 0x5f, 0x43, 0x55, 0x44, 0x41, 0x5f, 0x50, 0x52, 0x45, 0x43, 0x5f, 0x53, 0x51, 0x52, 0x54
        /*001b*/ 	.byte	0x00
.L_1:


//--------------------- .nv.shared.triton_poi_fused__native_batch_norm_legit_no_training_5 --------------------------
	.section	.nv.shared.triton_poi_fused__native_batch_norm_legit_no_training_5,"aw",@nobits
	.sectionflags	@""
	.align	16
	.zero		1024


//--------------------- .nv.constant0.triton_poi_fused__native_batch_norm_legit_no_training_5 --------------------------
	.section	.nv.constant0.triton_poi_fused__native_batch_norm_legit_no_training_5,"a",@progbits
	.sectionflags	@""
	.align	4
.nv.constant0.triton_poi_fused__native_batch_norm_legit_no_training_5:
	.zero		584
